//
// Generated by NVIDIA NVVM Compiler
//
// Compiler Build ID: CL-36424714
// Cuda compilation tools, release 13.0, V13.0.88
// Based on NVVM 20.0.0
//

.version 9.0
.target sm_100
.address_size 64

	// .globl	_Z9GPUKerneli
.extern .func  (.param .b32 func_retval0) vprintf
(
	.param .b64 vprintf_param_0,
	.param .b64 vprintf_param_1
)
;
.global .align 1 .b8 $str[28] = {73, 110, 112, 117, 116, 32, 86, 97, 108, 117, 101, 32, 40, 111, 110, 32, 71, 80, 85, 41, 32, 61, 32, 37, 100, 32, 10};

.visible .entry _Z9GPUKerneli(
	.param .u32 _Z9GPUKerneli_param_0
)
{
	.local .align 8 .b8 	__local_depot0[8];
	.reg .b64 	%SP;
	.reg .b64 	%SPL;
	.reg .b32 	%r<4>;
	.reg .b64 	%rd<5>;

	mov.u64 	%SPL, __local_depot0;
	cvta.local.u64 	%SP, %SPL;
	ld.param.u32 	%r1, [_Z9GPUKerneli_param_0];
	add.u64 	%rd1, %SP, 0;
	add.u64 	%rd2, %SPL, 0;
	st.local.u32 	[%rd2], %r1;
	mov.u64 	%rd3, $str;
	cvta.global.u64 	%rd4, %rd3;
	{ // callseq 0, 0
	.param .b64 param0;
	st.param.b64 	[param0], %rd4;
	.param .b64 param1;
	st.param.b64 	[param1], %rd1;
	.param .b32 retval0;
	call.uni (retval0), 
	vprintf, 
	(
	param0, 
	param1
	);
	ld.param.b32 	%r2, [retval0];
	} // callseq 0
	ret;

}


// ===== COMPILED SASS (sm_100) =====

	.target	sm_100

	.elftype	@"ET_EXEC"


//--------------------- .note.nv.tkinfo           --------------------------
	.section	.note.nv.tkinfo,"",@"SHT_NOTE"
	.sectionflags	@"SHF_NOTE_NV_TKINFO"
	.tkinfo
        /*0018*/ 	.word	0x00000002
        /*0030*/ 	.string	""
        /*0030*/ 	.string	"ptxas"
        /*0030*/ 	.string	"Cuda compilation tools, release 13.0, V13.0.88"
        /*0030*/ 	.string	"Build cuda_13.0.r13.0/compiler.36424714_0"
        /*0030*/ 	.string	"-arch sm_100 -m 64 "



//--------------------- .note.nv.cuinfo           --------------------------
	.section	.note.nv.cuinfo,"",@"SHT_NOTE"
	.sectionflags	@"SHF_NOTE_NV_CUINFO"
        /*0018*/ 	.short	0x0002
        /*001a*/ 	.short	0x0064
        /*001c*/ 	.short	0x0082
	.zero		2


//--------------------- .nv.info                  --------------------------
	.section	.nv.info,"",@"SHT_CUDA_INFO"
	.align	4


	//----- nvinfo : EIATTR_REGCOUNT
	.align		4
        /*0000*/ 	.byte	0x04, 0x2f
        /*0002*/ 	.short	(.L_2 - .L_1)
	.align		4
.L_1:
        /*0004*/ 	.word	index@(_Z9GPUKerneli)
        /*0008*/ 	.word	0x00000018


	//----- nvinfo : EIATTR_FRAME_SIZE
	.align		4
.L_2:
        /*000c*/ 	.byte	0x04, 0x11
        /*000e*/ 	.short	(.L_4 - .L_3)
	.align		4
.L_3:
        /*0010*/ 	.word	index@(_Z9GPUKerneli)
        /*0014*/ 	.word	0x00000008


	//----- nvinfo : EIATTR_MIN_STACK_SIZE
	.align		4
.L_4:
        /*0018*/ 	.byte	0x04, 0x12
        /*001a*/ 	.short	(.L_6 - .L_5)
	.align		4
.L_5:
        /*001c*/ 	.word	index@(_Z9GPUKerneli)
        /*0020*/ 	.word	0x00000008
.L_6:


//--------------------- .nv.compat                --------------------------
	.section	.nv.compat,"",@"SHT_CUDA_COMPAT_INFO"
	.align	4
        /*0000*/ 	.byte	0x02, 0x09, 0x00, 0x00, 0x02, 0x02, 0x01, 0x00, 0x02, 0x05, 0x05, 0x00, 0x03, 0x07, 0x01, 0x01
        /*0010*/ 	.byte	0x02, 0x03, 0x00, 0x00, 0x02, 0x06, 0x01, 0x00, 0x04, 0x0b, 0x08, 0x00, 0x09, 0x00, 0x00, 0x00
        /*0020*/ 	.byte	0x00, 0x00, 0x00, 0x00


//--------------------- .nv.info._Z9GPUKerneli    --------------------------
	.section	.nv.info._Z9GPUKerneli,"",@"SHT_CUDA_INFO"
	.sectionflags	@""
	.align	4


	//----- nvinfo : EIATTR_CUDA_API_VERSION
	.align		4
        /*0000*/ 	.byte	0x04, 0x37
        /*0002*/ 	.short	(.L_8 - .L_7)
.L_7:
        /*0004*/ 	.word	0x00000082


	//----- nvinfo : EIATTR_KPARAM_INFO
	.align		4
.L_8:
        /*0008*/ 	.byte	0x04, 0x17
        /*000a*/ 	.short	(.L_10 - .L_9)
.L_9:
        /*000c*/ 	.word	0x00000000
        /*0010*/ 	.short	0x0000
        /*0012*/ 	.short	0x0000
        /*0014*/ 	.byte	0x00, 0xf0, 0x11, 0x00


	//----- nvinfo : EIATTR_SPARSE_MMA_MASK
	.align		4
.L_10:
        /*0018*/ 	.byte	0x03, 0x50
        /*001a*/ 	.short	0x0000


	//----- nvinfo : EIATTR_MAXREG_COUNT
	.align		4
        /*001c*/ 	.byte	0x03, 0x1b
        /*001e*/ 	.short	0x00ff


	//----- nvinfo : EIATTR_EXTERNS
	.align		4
        /*0020*/ 	.byte	0x04, 0x0f
        /*0022*/ 	.short	(.L_12 - .L_11)


	//   ....[0]....
	.align		4
.L_11:
        /*0024*/ 	.word	index@(vprintf)


	//----- nvinfo : EIATTR_MERCURY_ISA_VERSION
	.align		4
.L_12:
        /*0028*/ 	.byte	0x03, 0x5f
        /*002a*/ 	.short	0x0101


	//----- nvinfo : EIATTR_VRC_CTA_INIT_COUNT
	.align		4
        /*002c*/ 	.byte	0x02, 0x4a
	.zero		1
	.zero		1


	//----- nvinfo : EIATTR_SYSCALL_OFFSETS
	.align		4
        /*0030*/ 	.byte	0x04, 0x46
        /*0032*/ 	.short	(.L_14 - .L_13)


	//   ....[0]....
.L_13:
        /*0034*/ 	.word	0x000000e0


	//----- nvinfo : EIATTR_EXIT_INSTR_OFFSETS
	.align		4
.L_14:
        /*0038*/ 	.byte	0x04, 0x1c
        /*003a*/ 	.short	(.L_16 - .L_15)


	//   ....[0]....
.L_15:
        /*003c*/ 	.word	0x000000f0


	//----- nvinfo : EIATTR_CBANK_PARAM_SIZE
	.align		4
.L_16:
        /*0040*/ 	.byte	0x03, 0x19
        /*0042*/ 	.short	0x0004


	//----- nvinfo : EIATTR_PARAM_CBANK
	.align		4
        /*0044*/ 	.byte	0x04, 0x0a
        /*0046*/ 	.short	(.L_18 - .L_17)
	.align		4
.L_17:
        /*0048*/ 	.word	index@(.nv.constant0._Z9GPUKerneli)
        /*004c*/ 	.short	0x0380
        /*004e*/ 	.short	0x0004


	//----- nvinfo : EIATTR_SW_WAR
	.align		4
.L_18:
        /*0050*/ 	.byte	0x04, 0x36
        /*0052*/ 	.short	(.L_20 - .L_19)
.L_19:
        /*0054*/ 	.word	0x00000008
.L_20:


//--------------------- .nv.callgraph             --------------------------
	.section	.nv.callgraph,"",@"SHT_CUDA_CALLGRAPH"
	.align	4
	.sectionentsize	8
	.align		4
        /*0000*/ 	.word	0x00000000
	.align		4
        /*0004*/ 	.word	0xffffffff
	.align		4
        /*0008*/ 	.word	index@(_Z9GPUKerneli)
	.align		4
        /*000c*/ 	.word	index@(vprintf)
	.align		4
        /*0010*/ 	.word	0x00000000
	.align		4
        /*0014*/ 	.word	0xfffffffe
	.align		4
        /*0018*/ 	.word	0x00000000
	.align		4
        /*001c*/ 	.word	0xfffffffd
	.align		4
        /*0020*/ 	.word	0x00000000
	.align		4
        /*0024*/ 	.word	0xfffffffc


//--------------------- .nv.constant4             --------------------------
	.section	.nv.constant4,"a",@progbits
	.align	8
	.align		8
.nv.constant4:
        /*0000*/ 	.dword	vprintf
	.align		8
        /*0008*/ 	.dword	$str


//--------------------- .text._Z9GPUKerneli       --------------------------
	.section	.text._Z9GPUKerneli,"ax",@progbits
	.align	128
        .global         _Z9GPUKerneli
        .type           _Z9GPUKerneli,@function
        .size           _Z9GPUKerneli,(.L_x_2 - _Z9GPUKerneli)
        .other          _Z9GPUKerneli,@"STO_CUDA_ENTRY STV_DEFAULT"
_Z9GPUKerneli:
.text._Z9GPUKerneli:
[----:B------:R-:W0:Y:S08]  /*0000*/  LDC R1, c[0x0][0x37c] ;  /* 0x0000df00ff017b82 */ /* 0x000e300000000800 */
[----:B------:R-:W1:Y:S01]  /*0010*/  LDC R8, c[0x0][0x380] ;  /* 0x0000e000ff087b82 */ /* 0x000e620000000800 */
[----:B0-----:R-:W-:Y:S01]  /*0020*/  VIADD R1, R1, 0xfffffff8 ;  /* 0xfffffff801017836 */ /* 0x001fe20000000000 */
[----:B------:R-:W-:Y:S01]  /*0030*/  MOV R0, 0x0 ;  /* 0x0000000000007802 */ /* 0x000fe20000000f00 */
[----:B------:R-:W0:Y:S01]  /*0040*/  LDCU UR4, c[0x0][0x2f8] ;  /* 0x00005f00ff0477ac */ /* 0x000e220008000800 */
[----:B------:R-:W2:Y:S04]  /*0050*/  LDCU.64 UR6, c[0x4][0x8] ;  /* 0x01000100ff0677ac */ /* 0x000ea80008000a00 */
[----:B------:R3:W4:Y:S01]  /*0060*/  LDC.64 R2, c[0x4][R0] ;  /* 0x0100000000027b82 */ /* 0x0007220000000a00 */
[----:B------:R-:W5:Y:S01]  /*0070*/  LDCU UR5, c[0x0][0x2fc] ;  /* 0x00005f80ff0577ac */ /* 0x000f620008000800 */
[----:B0-----:R-:W-:Y:S01]  /*0080*/  IADD3 R6, P0, PT, R1, UR4, RZ ;  /* 0x0000000401067c10 */ /* 0x001fe2000ff1e0ff */
[----:B-1----:R3:W-:Y:S01]  /*0090*/  STL [R1], R8 ;  /* 0x0000000801007387 */ /* 0x0027e20000100800 */
[----:B--2---:R-:W-:Y:S01]  /*00a0*/  IMAD.U32 R4, RZ, RZ, UR6 ;  /* 0x00000006ff047e24 */ /* 0x004fe2000f8e00ff */
[----:B------:R-:W-:-:S02]  /*00b0*/  MOV R5, UR7 ;  /* 0x0000000700057c02 */ /* 0x000fc40008000f00 */
[----:B-----5:R-:W-:-:S08]  /*00c0*/  IMAD.X R7, RZ, RZ, UR5, P0 ;  /* 0x00000005ff077e24 */ /* 0x020fd000080e06ff */
[----:B------:R-:W-:-:S07]  /*00d0*/  LEPC R20, `(.L_x_0) ;  /* 0x000000001014794e */ /* 0x000fce0000000000 */
[----:B---34-:R-:W-:Y:S05]  /*00e0*/  CALL.ABS.NOINC R2 ;  /* 0x0000000002007343 */ /* 0x018fea0003c00000 */
.L_x_0:
[----:B------:R-:W-:Y:S05]  /*00f0*/  EXIT ;  /* 0x000000000000794d */ /* 0x000fea0003800000 */
.L_x_1:
[----:B------:R-:W-:-:S00]  /*0100*/  BRA `(.L_x_1) ;  /* 0xfffffffc00fc7947 */ /* 0x000fc0000383ffff */
[----:B------:R-:W-:-:S00]  /*0110*/  NOP ;  /* 0x0000000000007918 */ /* 0x000fc00000000000 */
        /* <DEDUP_REMOVED lines=14> */
.L_x_2:


//--------------------- .nv.global.init           --------------------------
	.section	.nv.global.init,"aw",@progbits
.nv.global.init:
	.type		$str,@object
	.size		$str,(.L_0 - $str)
$str:
        /*0000*/ 	.byte	0x49, 0x6e, 0x70, 0x75, 0x74, 0x20, 0x56, 0x61, 0x6c, 0x75, 0x65, 0x20, 0x28, 0x6f, 0x6e, 0x20
        /*0010*/ 	.byte	0x47, 0x50, 0x55, 0x29, 0x20, 0x3d, 0x20, 0x25, 0x64, 0x20, 0x0a, 0x00
.L_0:


//--------------------- .nv.shared.reserved.0     --------------------------
	.section	.nv.shared.reserved.0,"aw",@nobits
	.weak		__nv_reservedSMEM_offset_0_alias
	.size		__nv_reservedSMEM_offset_0_alias, 0, 64
	.other		__nv_reservedSMEM_offset_0_alias,@"STO_CUDA_RESERVED_SHARED STV_DEFAULT"
__nv_reservedSMEM_offset_0_alias:
	.zero		0
	.zero		64


//--------------------- .nv.constant0._Z9GPUKerneli --------------------------
	.section	.nv.constant0._Z9GPUKerneli,"a",@progbits
	.sectionflags	@""
	.align	4
.nv.constant0._Z9GPUKerneli:
	.zero		900


//--------------------- SYMBOLS --------------------------

	.type		.nv.reservedSmem.offset0,@object
	.size		.nv.reservedSmem.offset0,0x4
	.type		vprintf,@function
